//
// Generated by NVIDIA NVVM Compiler
//
// Compiler Build ID: CL-36424714
// Cuda compilation tools, release 13.0, V13.0.88
// Based on NVVM 20.0.0
//

.version 9.0
.target sm_100
.address_size 64

	// .globl	_Z10MatMul_GPU6MatrixS_S_

.visible .entry _Z10MatMul_GPU6MatrixS_S_(
	.param .align 8 .b8 _Z10MatMul_GPU6MatrixS_S__param_0[24],
	.param .align 8 .b8 _Z10MatMul_GPU6MatrixS_S__param_1[24],
	.param .align 8 .b8 _Z10MatMul_GPU6MatrixS_S__param_2[24]
)
{
	.reg .pred 	%p<10>;
	.reg .b32 	%r<43>;
	.reg .b32 	%f<68>;
	.reg .b64 	%rd<53>;

	ld.param.u64 	%rd6, [_Z10MatMul_GPU6MatrixS_S__param_2+16];
	ld.param.u32 	%r2, [_Z10MatMul_GPU6MatrixS_S__param_1];
	ld.param.u32 	%r1, [_Z10MatMul_GPU6MatrixS_S__param_0];
	ld.param.u64 	%rd7, [_Z10MatMul_GPU6MatrixS_S__param_1+16];
	ld.param.u64 	%rd8, [_Z10MatMul_GPU6MatrixS_S__param_0+16];
	ld.param.v2.u32 	{%r20, %r21}, [_Z10MatMul_GPU6MatrixS_S__param_2];
	cvta.to.global.u64 	%rd1, %rd8;
	cvta.to.global.u64 	%rd2, %rd7;
	mov.u32 	%r23, %ctaid.y;
	mov.u32 	%r24, %ntid.y;
	mov.u32 	%r25, %tid.y;
	mad.lo.s32 	%r3, %r23, %r24, %r25;
	mov.u32 	%r26, %ctaid.x;
	mov.u32 	%r27, %ntid.x;
	mov.u32 	%r28, %tid.x;
	mad.lo.s32 	%r4, %r26, %r27, %r28;
	setp.lt.s32 	%p1, %r1, 1;
	mov.f32 	%f67, 0f00000000;
	@%p1 bra 	$L__BB0_12;
	mul.lo.s32 	%r5, %r1, %r3;
	and.b32  	%r6, %r1, 7;
	setp.lt.u32 	%p2, %r1, 8;
	mov.f32 	%f67, 0f00000000;
	mov.b32 	%r41, 0;
	@%p2 bra 	$L__BB0_4;
	and.b32  	%r41, %r1, 2147483640;
	neg.s32 	%r39, %r41;
	shl.b32 	%r9, %r2, 3;
	mul.wide.u32 	%rd9, %r5, 4;
	add.s64 	%rd10, %rd9, %rd1;
	add.s64 	%rd52, %rd10, 16;
	mov.f32 	%f67, 0f00000000;
	mul.wide.s32 	%rd13, %r2, 4;
	mov.u32 	%r38, %r4;
$L__BB0_3:
	.pragma "nounroll";
	ld.global.f32 	%f17, [%rd52+-16];
	mul.wide.s32 	%rd11, %r38, 4;
	add.s64 	%rd12, %rd2, %rd11;
	ld.global.f32 	%f18, [%rd12];
	fma.rn.f32 	%f19, %f17, %f18, %f67;
	ld.global.f32 	%f20, [%rd52+-12];
	add.s64 	%rd14, %rd12, %rd13;
	ld.global.f32 	%f21, [%rd14];
	fma.rn.f32 	%f22, %f20, %f21, %f19;
	ld.global.f32 	%f23, [%rd52+-8];
	add.s64 	%rd15, %rd14, %rd13;
	ld.global.f32 	%f24, [%rd15];
	fma.rn.f32 	%f25, %f23, %f24, %f22;
	ld.global.f32 	%f26, [%rd52+-4];
	add.s64 	%rd16, %rd15, %rd13;
	ld.global.f32 	%f27, [%rd16];
	fma.rn.f32 	%f28, %f26, %f27, %f25;
	ld.global.f32 	%f29, [%rd52];
	add.s64 	%rd17, %rd16, %rd13;
	ld.global.f32 	%f30, [%rd17];
	fma.rn.f32 	%f31, %f29, %f30, %f28;
	ld.global.f32 	%f32, [%rd52+4];
	add.s64 	%rd18, %rd17, %rd13;
	ld.global.f32 	%f33, [%rd18];
	fma.rn.f32 	%f34, %f32, %f33, %f31;
	ld.global.f32 	%f35, [%rd52+8];
	add.s64 	%rd19, %rd18, %rd13;
	ld.global.f32 	%f36, [%rd19];
	fma.rn.f32 	%f37, %f35, %f36, %f34;
	ld.global.f32 	%f38, [%rd52+12];
	add.s64 	%rd20, %rd19, %rd13;
	ld.global.f32 	%f39, [%rd20];
	fma.rn.f32 	%f67, %f38, %f39, %f37;
	add.s32 	%r39, %r39, 8;
	add.s32 	%r38, %r38, %r9;
	add.s64 	%rd52, %rd52, 32;
	setp.ne.s32 	%p3, %r39, 0;
	@%p3 bra 	$L__BB0_3;
$L__BB0_4:
	setp.eq.s32 	%p4, %r6, 0;
	@%p4 bra 	$L__BB0_12;
	and.b32  	%r15, %r1, 3;
	setp.lt.u32 	%p5, %r6, 4;
	@%p5 bra 	$L__BB0_7;
	add.s32 	%r30, %r41, %r5;
	mul.wide.u32 	%rd21, %r30, 4;
	add.s64 	%rd22, %rd1, %rd21;
	ld.global.f32 	%f41, [%rd22];
	mad.lo.s32 	%r31, %r41, %r2, %r4;
	mul.wide.s32 	%rd23, %r31, 4;
	add.s64 	%rd24, %rd2, %rd23;
	ld.global.f32 	%f42, [%rd24];
	fma.rn.f32 	%f43, %f41, %f42, %f67;
	cvt.u64.u32 	%rd25, %r5;
	cvt.u64.u32 	%rd26, %r41;
	add.s64 	%rd27, %rd26, %rd25;
	shl.b64 	%rd28, %rd27, 2;
	add.s64 	%rd29, %rd1, %rd28;
	ld.global.f32 	%f44, [%rd29+4];
	mul.wide.s32 	%rd30, %r2, 4;
	add.s64 	%rd31, %rd24, %rd30;
	ld.global.f32 	%f45, [%rd31];
	fma.rn.f32 	%f46, %f44, %f45, %f43;
	ld.global.f32 	%f47, [%rd29+8];
	add.s64 	%rd32, %rd31, %rd30;
	ld.global.f32 	%f48, [%rd32];
	fma.rn.f32 	%f49, %f47, %f48, %f46;
	ld.global.f32 	%f50, [%rd29+12];
	add.s64 	%rd33, %rd32, %rd30;
	ld.global.f32 	%f51, [%rd33];
	fma.rn.f32 	%f67, %f50, %f51, %f49;
	add.s32 	%r41, %r41, 4;
$L__BB0_7:
	setp.eq.s32 	%p6, %r15, 0;
	@%p6 bra 	$L__BB0_12;
	setp.eq.s32 	%p7, %r15, 1;
	@%p7 bra 	$L__BB0_10;
	add.s32 	%r32, %r41, %r5;
	mul.wide.u32 	%rd34, %r32, 4;
	add.s64 	%rd35, %rd1, %rd34;
	ld.global.f32 	%f53, [%rd35];
	mad.lo.s32 	%r33, %r41, %r2, %r4;
	mul.wide.s32 	%rd36, %r33, 4;
	add.s64 	%rd37, %rd2, %rd36;
	ld.global.f32 	%f54, [%rd37];
	fma.rn.f32 	%f55, %f53, %f54, %f67;
	cvt.u64.u32 	%rd38, %r5;
	cvt.u64.u32 	%rd39, %r41;
	add.s64 	%rd40, %rd39, %rd38;
	shl.b64 	%rd41, %rd40, 2;
	add.s64 	%rd42, %rd1, %rd41;
	ld.global.f32 	%f56, [%rd42+4];
	mul.wide.s32 	%rd43, %r2, 4;
	add.s64 	%rd44, %rd37, %rd43;
	ld.global.f32 	%f57, [%rd44];
	fma.rn.f32 	%f67, %f56, %f57, %f55;
	add.s32 	%r41, %r41, 2;
$L__BB0_10:
	and.b32  	%r34, %r1, 1;
	setp.eq.b32 	%p8, %r34, 1;
	not.pred 	%p9, %p8;
	@%p9 bra 	$L__BB0_12;
	add.s32 	%r35, %r41, %r5;
	mul.wide.u32 	%rd45, %r35, 4;
	add.s64 	%rd46, %rd1, %rd45;
	ld.global.f32 	%f58, [%rd46];
	mad.lo.s32 	%r36, %r41, %r2, %r4;
	mul.wide.s32 	%rd47, %r36, 4;
	add.s64 	%rd48, %rd2, %rd47;
	ld.global.f32 	%f59, [%rd48];
	fma.rn.f32 	%f67, %f58, %f59, %f67;
$L__BB0_12:
	cvta.to.global.u64 	%rd49, %rd6;
	mad.lo.s32 	%r37, %r20, %r3, %r4;
	mul.wide.s32 	%rd50, %r37, 4;
	add.s64 	%rd51, %rd49, %rd50;
	st.global.f32 	[%rd51], %f67;
	ret;

}


// ===== COMPILED SASS (sm_100) =====

	.target	sm_100

	.elftype	@"ET_EXEC"


//--------------------- .note.nv.tkinfo           --------------------------
	.section	.note.nv.tkinfo,"",@"SHT_NOTE"
	.sectionflags	@"SHF_NOTE_NV_TKINFO"
	.tkinfo
        /*0018*/ 	.word	0x00000002
        /*0030*/ 	.string	""
        /*0030*/ 	.string	"ptxas"
        /*0030*/ 	.string	"Cuda compilation tools, release 13.0, V13.0.88"
        /*0030*/ 	.string	"Build cuda_13.0.r13.0/compiler.36424714_0"
        /*0030*/ 	.string	"-arch sm_100 -m 64 "



//--------------------- .note.nv.cuinfo           --------------------------
	.section	.note.nv.cuinfo,"",@"SHT_NOTE"
	.sectionflags	@"SHF_NOTE_NV_CUINFO"
        /*0018*/ 	.short	0x0002
        /*001a*/ 	.short	0x0064
        /*001c*/ 	.short	0x0082
	.zero		2


//--------------------- .nv.info                  --------------------------
	.section	.nv.info,"",@"SHT_CUDA_INFO"
	.align	4


	//----- nvinfo : EIATTR_REGCOUNT
	.align		4
        /*0000*/ 	.byte	0x04, 0x2f
        /*0002*/ 	.short	(.L_1 - .L_0)
	.align		4
.L_0:
        /*0004*/ 	.word	index@(_Z10MatMul_GPU6MatrixS_S_)
        /*0008*/ 	.word	0x00000020


	//----- nvinfo : EIATTR_FRAME_SIZE
	.align		4
.L_1:
        /*000c*/ 	.byte	0x04, 0x11
        /*000e*/ 	.short	(.L_3 - .L_2)
	.align		4
.L_2:
        /*0010*/ 	.word	index@(_Z10MatMul_GPU6MatrixS_S_)
        /*0014*/ 	.word	0x00000000


	//----- nvinfo : EIATTR_MIN_STACK_SIZE
	.align		4
.L_3:
        /*0018*/ 	.byte	0x04, 0x12
        /*001a*/ 	.short	(.L_5 - .L_4)
	.align		4
.L_4:
        /*001c*/ 	.word	index@(_Z10MatMul_GPU6MatrixS_S_)
        /*0020*/ 	.word	0x00000000
.L_5:


//--------------------- .nv.compat                --------------------------
	.section	.nv.compat,"",@"SHT_CUDA_COMPAT_INFO"
	.align	4
        /*0000*/ 	.byte	0x02, 0x09, 0x00, 0x00, 0x02, 0x02, 0x01, 0x00, 0x02, 0x05, 0x05, 0x00, 0x03, 0x07, 0x01, 0x01
        /*0010*/ 	.byte	0x02, 0x03, 0x00, 0x00, 0x02, 0x06, 0x01, 0x00, 0x04, 0x0b, 0x08, 0x00, 0x09, 0x00, 0x00, 0x00
        /*0020*/ 	.byte	0x00, 0x00, 0x00, 0x00


//--------------------- .nv.info._Z10MatMul_GPU6MatrixS_S_ --------------------------
	.section	.nv.info._Z10MatMul_GPU6MatrixS_S_,"",@"SHT_CUDA_INFO"
	.sectionflags	@""
	.align	4


	//----- nvinfo : EIATTR_CUDA_API_VERSION
	.align		4
        /*0000*/ 	.byte	0x04, 0x37
        /*0002*/ 	.short	(.L_7 - .L_6)
.L_6:
        /*0004*/ 	.word	0x00000082


	//----- nvinfo : EIATTR_KPARAM_INFO
	.align		4
.L_7:
        /*0008*/ 	.byte	0x04, 0x17
        /*000a*/ 	.short	(.L_9 - .L_8)
.L_8:
        /*000c*/ 	.word	0x00000000
        /*0010*/ 	.short	0x0002
        /*0012*/ 	.short	0x0030
        /*0014*/ 	.byte	0x00, 0xf0, 0x61, 0x00


	//----- nvinfo : EIATTR_KPARAM_INFO
	.align		4
.L_9:
        /*0018*/ 	.byte	0x04, 0x17
        /*001a*/ 	.short	(.L_11 - .L_10)
.L_10:
        /*001c*/ 	.word	0x00000000
        /*0020*/ 	.short	0x0001
        /*0022*/ 	.short	0x0018
        /*0024*/ 	.byte	0x00, 0xf0, 0x61, 0x00


	//----- nvinfo : EIATTR_KPARAM_INFO
	.align		4
.L_11:
        /*0028*/ 	.byte	0x04, 0x17
        /*002a*/ 	.short	(.L_13 - .L_12)
.L_12:
        /*002c*/ 	.word	0x00000000
        /*0030*/ 	.short	0x0000
        /*0032*/ 	.short	0x0000
        /*0034*/ 	.byte	0x00, 0xf0, 0x61, 0x00


	//----- nvinfo : EIATTR_SPARSE_MMA_MASK
	.align		4
.L_13:
        /*0038*/ 	.byte	0x03, 0x50
        /*003a*/ 	.short	0x0000


	//----- nvinfo : EIATTR_MAXREG_COUNT
	.align		4
        /*003c*/ 	.byte	0x03, 0x1b
        /*003e*/ 	.short	0x00ff


	//----- nvinfo : EIATTR_MERCURY_ISA_VERSION
	.align		4
        /*0040*/ 	.byte	0x03, 0x5f
        /*0042*/ 	.short	0x0101


	//----- nvinfo : EIATTR_VRC_CTA_INIT_COUNT
	.align		4
        /*0044*/ 	.byte	0x02, 0x4a
	.zero		1
	.zero		1


	//----- nvinfo : EIATTR_EXIT_INSTR_OFFSETS
	.align		4
        /*0048*/ 	.byte	0x04, 0x1c
        /*004a*/ 	.short	(.L_15 - .L_14)


	//   ....[0]....
.L_14:
        /*004c*/ 	.word	0x00000900


	//----- nvinfo : EIATTR_CBANK_PARAM_SIZE
	.align		4
.L_15:
        /*0050*/ 	.byte	0x03, 0x19
        /*0052*/ 	.short	0x0048


	//----- nvinfo : EIATTR_PARAM_CBANK
	.align		4
        /*0054*/ 	.byte	0x04, 0x0a
        /*0056*/ 	.short	(.L_17 - .L_16)
	.align		4
.L_16:
        /*0058*/ 	.word	index@(.nv.constant0._Z10MatMul_GPU6MatrixS_S_)
        /*005c*/ 	.short	0x0380
        /*005e*/ 	.short	0x0048


	//----- nvinfo : EIATTR_SW_WAR
	.align		4
.L_17:
        /*0060*/ 	.byte	0x04, 0x36
        /*0062*/ 	.short	(.L_19 - .L_18)
.L_18:
        /*0064*/ 	.word	0x00000008
.L_19:


//--------------------- .nv.callgraph             --------------------------
	.section	.nv.callgraph,"",@"SHT_CUDA_CALLGRAPH"
	.align	4
	.sectionentsize	8
	.align		4
        /*0000*/ 	.word	0x00000000
	.align		4
        /*0004*/ 	.word	0xffffffff
	.align		4
        /*0008*/ 	.word	0x00000000
	.align		4
        /*000c*/ 	.word	0xfffffffe
	.align		4
        /*0010*/ 	.word	0x00000000
	.align		4
        /*0014*/ 	.word	0xfffffffd
	.align		4
        /*0018*/ 	.word	0x00000000
	.align		4
        /*001c*/ 	.word	0xfffffffc


//--------------------- .text._Z10MatMul_GPU6MatrixS_S_ --------------------------
	.section	.text._Z10MatMul_GPU6MatrixS_S_,"ax",@progbits
	.align	128
        .global         _Z10MatMul_GPU6MatrixS_S_
        .type           _Z10MatMul_GPU6MatrixS_S_,@function
        .size           _Z10MatMul_GPU6MatrixS_S_,(.L_x_6 - _Z10MatMul_GPU6MatrixS_S_)
        .other          _Z10MatMul_GPU6MatrixS_S_,@"STO_CUDA_ENTRY STV_DEFAULT"
_Z10MatMul_GPU6MatrixS_S_:
.text._Z10MatMul_GPU6MatrixS_S_:
[----:B------:R-:W-:Y:S01]  /*0000*/  LDC R1, c[0x0][0x37c] ;  /* 0x0000df00ff017b82 */ /* 0x000fe20000000800 */
[----:B------:R-:W0:Y:S01]  /*0010*/  S2R R3, SR_TID.Y ;  /* 0x0000000000037919 */ /* 0x000e220000002200 */
[----:B------:R-:W1:Y:S06]  /*0020*/  LDCU UR5, c[0x0][0x380] ;  /* 0x00007000ff0577ac */ /* 0x000e6c0008000800 */
[----:B------:R-:W0:Y:S01]  /*0030*/  LDC R0, c[0x0][0x364] ;  /* 0x0000d900ff007b82 */ /* 0x000e220000000800 */
[----:B------:R-:W-:Y:S01]  /*0040*/  HFMA2 R17, -RZ, RZ, 0, 0 ;  /* 0x00000000ff117431 */ /* 0x000fe200000001ff */
[----:B------:R-:W2:Y:S01]  /*0050*/  S2R R2, SR_TID.X ;  /* 0x0000000000027919 */ /* 0x000ea20000002100 */
[----:B------:R-:W3:Y:S05]  /*0060*/  LDCU.64 UR8, c[0x0][0x358] ;  /* 0x00006b00ff0877ac */ /* 0x000eea0008000a00 */
[----:B------:R-:W0:Y:S08]  /*0070*/  S2UR UR4, SR_CTAID.Y ;  /* 0x00000000000479c3 */ /* 0x000e300000002600 */
[----:B------:R-:W2:Y:S01]  /*0080*/  S2UR UR6, SR_CTAID.X ;  /* 0x00000000000679c3 */ /* 0x000ea20000002500 */
[----:B-1----:R-:W-:-:S07]  /*0090*/  UISETP.GE.AND UP0, UPT, UR5, 0x1, UPT ;  /* 0x000000010500788c */ /* 0x002fce000bf06270 */
[----:B------:R-:W2:Y:S01]  /*00a0*/  LDC R15, c[0x0][0x360] ;  /* 0x0000d800ff0f7b82 */ /* 0x000ea20000000800 */
[----:B0-----:R-:W-:Y:S02]  /*00b0*/  IMAD R0, R0, UR4, R3 ;  /* 0x0000000400007c24 */ /* 0x001fe4000f8e0203 */
[----:B--2---:R-:W-:Y:S01]  /*00c0*/  IMAD R15, R15, UR6, R2 ;  /* 0x000000060f0f7c24 */ /* 0x004fe2000f8e0202 */
[----:B---3--:R-:W-:Y:S06]  /*00d0*/  BRA.U !UP0, `(.L_x_0) ;  /* 0x0000000508f47547 */ /* 0x008fec000b800000 */
[----:B------:R-:W-:Y:S02]  /*00e0*/  UISETP.GE.U32.AND UP1, UPT, UR5, 0x8, UPT ;  /* 0x000000080500788c */ /* 0x000fe4000bf26070 */
[----:B------:R-:W-:Y:S01]  /*00f0*/  IMAD R14, R0, UR5, RZ ;  /* 0x00000005000e7c24 */ /* 0x000fe2000f8e02ff */
[----:B------:R-:W-:Y:S01]  /*0100*/  ULOP3.LUT UR6, UR5, 0x7, URZ, 0xc0, !UPT ;  /* 0x0000000705067892 */ /* 0x000fe2000f8ec0ff */
[----:B------:R-:W-:Y:S01]  /*0110*/  MOV R17, RZ ;  /* 0x000000ff00117202 */ /* 0x000fe20000000f00 */
[----:B------:R-:W-:Y:S02]  /*0120*/  UMOV UR4, URZ ;  /* 0x000000ff00047c82 */ /* 0x000fe40008000000 */
[----:B------:R-:W-:Y:S02]  /*0130*/  UISETP.NE.AND UP0, UPT, UR6, URZ, UPT ;  /* 0x000000ff0600728c */ /* 0x000fe4000bf05270 */
[----:B------:R-:W-:Y:S09]  /*0140*/  BRA.U !UP1, `(.L_x_1) ;  /* 0x0000000109c47547 */ /* 0x000ff2000b800000 */
[----:B------:R-:W0:Y:S01]  /*0150*/  LDC.64 R2, c[0x0][0x390] ;  /* 0x0000e400ff027b82 */ /* 0x000e220000000a00 */
[----:B------:R-:W-:Y:S01]  /*0160*/  ULOP3.LUT UR4, UR5, 0x7ffffff8, URZ, 0xc0, !UPT ;  /* 0x7ffffff805047892 */ /* 0x000fe2000f8ec0ff */
[----:B------:R-:W-:Y:S02]  /*0170*/  MOV R17, RZ ;  /* 0x000000ff00117202 */ /* 0x000fe40000000f00 */
[----:B------:R-:W-:Y:S01]  /*0180*/  MOV R16, R15 ;  /* 0x0000000f00107202 */ /* 0x000fe20000000f00 */
[----:B------:R-:W-:Y:S01]  /*0190*/  UIADD3 UR7, UPT, UPT, -UR4, URZ, URZ ;  /* 0x000000ff04077290 */ /* 0x000fe2000fffe1ff */
[----:B0-----:R-:W-:-:S03]  /*01a0*/  IMAD.WIDE.U32 R2, R14, 0x4, R2 ;  /* 0x000000040e027825 */ /* 0x001fc600078e0002 */
[----:B------:R-:W-:-:S04]  /*01b0*/  IADD3 R4, P0, PT, R2, 0x10, RZ ;  /* 0x0000001002047810 */ /* 0x000fc80007f1e0ff */
[----:B------:R-:W-:-:S09]  /*01c0*/  IADD3.X R3, PT, PT, RZ, R3, RZ, P0, !PT ;  /* 0x00000003ff037210 */ /* 0x000fd200007fe4ff */
.L_x_2:
[----:B------:R-:W0:Y:S01]  /*01d0*/  LDC.64 R10, c[0x0][0x3a8] ;  /* 0x0000ea00ff0a7b82 */ /* 0x000e220000000a00 */
[----:B------:R-:W-:-:S05]  /*01e0*/  MOV R2, R4 ;  /* 0x0000000400027202 */ /* 0x000fca0000000f00 */
[----:B------:R-:W2:Y:S02]  /*01f0*/  LDG.E R18, desc[UR8][R2.64+-0x10] ;  /* 0xfffff00802127981 */ /* 0x000ea4000c1e1900 */
[----:B------:R-:W1:Y:S02]  /*0200*/  LDC R19, c[0x0][0x398] ;  /* 0x0000e600ff137b82 */ /* 0x000e640000000800 */
[----:B------:R-:W3:Y:S04]  /*0210*/  LDG.E R22, desc[UR8][R2.64+-0xc] ;  /* 0xfffff40802167981 */ /* 0x000ee8000c1e1900 */
[----:B------:R-:W4:Y:S04]  /*0220*/  LDG.E R23, desc[UR8][R2.64+-0x8] ;  /* 0xfffff80802177981 */ /* 0x000f28000c1e1900 */
[----:B------:R-:W5:Y:S04]  /*0230*/  LDG.E R25, desc[UR8][R2.64+-0x4] ;  /* 0xfffffc0802197981 */ /* 0x000f68000c1e1900 */
[----:B------:R-:W5:Y:S01]  /*0240*/  LDG.E R26, desc[UR8][R2.64] ;  /* 0x00000008021a7981 */ /* 0x000f62000c1e1900 */
[----:B0-----:R-:W-:-:S05]  /*0250*/  IMAD.WIDE R10, R16, 0x4, R10 ;  /* 0x00000004100a7825 */ /* 0x001fca00078e020a */
[----:B------:R0:W2:Y:S01]  /*0260*/  LDG.E R20, desc[UR8][R10.64] ;  /* 0x000000080a147981 */ /* 0x0000a2000c1e1900 */
[----:B-1----:R-:W-:-:S05]  /*0270*/  IMAD.WIDE R28, R19, 0x4, R10 ;  /* 0x00000004131c7825 */ /* 0x002fca00078e020a */
[----:B------:R-:W3:Y:S01]  /*0280*/  LDG.E R21, desc[UR8][R28.64] ;  /* 0x000000081c157981 */ /* 0x000ee2000c1e1900 */
[----:B------:R-:W-:-:S05]  /*0290*/  IMAD.WIDE R12, R19, 0x4, R28 ;  /* 0x00000004130c7825 */ /* 0x000fca00078e021c */
[----:B------:R1:W4:Y:S01]  /*02a0*/  LDG.E R24, desc[UR8][R12.64] ;  /* 0x000000080c187981 */ /* 0x000322000c1e1900 */
[----:B------:R-:W-:-:S03]  /*02b0*/  IMAD.WIDE R8, R19, 0x4, R12 ;  /* 0x0000000413087825 */ /* 0x000fc600078e020c */
[----:B------:R-:W5:Y:S01]  /*02c0*/  LDG.E R28, desc[UR8][R2.64+0x4] ;  /* 0x00000408021c7981 */ /* 0x000f62000c1e1900 */
[----:B------:R-:W-:-:S03]  /*02d0*/  IMAD.WIDE R4, R19, 0x4, R8 ;  /* 0x0000000413047825 */ /* 0x000fc600078e0208 */
[----:B------:R-:W5:Y:S04]  /*02e0*/  LDG.E R29, desc[UR8][R2.64+0x8] ;  /* 0x00000808021d7981 */ /* 0x000f68000c1e1900 */
[----:B------:R-:W5:Y:S01]  /*02f0*/  LDG.E R8, desc[UR8][R8.64] ;  /* 0x0000000808087981 */ /* 0x000f62000c1e1900 */
[----:B------:R-:W-:-:S03]  /*0300*/  IMAD.WIDE R6, R19, 0x4, R4 ;  /* 0x0000000413067825 */ /* 0x000fc600078e0204 */
[----:B------:R1:W5:Y:S01]  /*0310*/  LDG.E R5, desc[UR8][R4.64] ;  /* 0x0000000804057981 */ /* 0x000362000c1e1900 */
[----:B0-----:R-:W-:-:S03]  /*0320*/  IMAD.WIDE R10, R19, 0x4, R6 ;  /* 0x00000004130a7825 */ /* 0x001fc600078e0206 */
[----:B------:R-:W5:Y:S01]  /*0330*/  LDG.E R7, desc[UR8][R6.64] ;  /* 0x0000000806077981 */ /* 0x000f62000c1e1900 */
[----:B-1----:R-:W-:-:S03]  /*0340*/  IMAD.WIDE R12, R19, 0x4, R10 ;  /* 0x00000004130c7825 */ /* 0x002fc600078e020a */
[----:B------:R-:W5:Y:S04]  /*0350*/  LDG.E R27, desc[UR8][R10.64] ;  /* 0x000000080a1b7981 */ /* 0x000f68000c1e1900 */
[----:B------:R0:W5:Y:S04]  /*0360*/  LDG.E R9, desc[UR8][R2.64+0xc] ;  /* 0x00000c0802097981 */ /* 0x000168000c1e1900 */
[----:B------:R-:W5:Y:S01]  /*0370*/  LDG.E R12, desc[UR8][R12.64] ;  /* 0x000000080c0c7981 */ /* 0x000f62000c1e1900 */
[----:B------:R-:W-:-:S04]  /*0380*/  UIADD3 UR7, UPT, UPT, UR7, 0x8, URZ ;  /* 0x0000000807077890 */ /* 0x000fc8000fffe0ff */
[----:B------:R-:W-:Y:S01]  /*0390*/  UISETP.NE.AND UP1, UPT, UR7, URZ, UPT ;  /* 0x000000ff0700728c */ /* 0x000fe2000bf25270 */
[----:B------:R-:W-:Y:S02]  /*03a0*/  IADD3 R4, P0, PT, R2, 0x20, RZ ;  /* 0x0000002002047810 */ /* 0x000fe40007f1e0ff */
[----:B------:R-:W-:Y:S02]  /*03b0*/  LEA R16, R19, R16, 0x3 ;  /* 0x0000001013107211 */ /* 0x000fe400078e18ff */
[----:B0-----:R-:W-:Y:S01]  /*03c0*/  IADD3.X R3, PT, PT, RZ, R3, RZ, P0, !PT ;  /* 0x00000003ff037210 */ /* 0x001fe200007fe4ff */
[----:B--2---:R-:W-:-:S04]  /*03d0*/  FFMA R17, R18, R20, R17 ;  /* 0x0000001412117223 */ /* 0x004fc80000000011 */
[----:B---3--:R-:W-:-:S04]  /*03e0*/  FFMA R22, R22, R21, R17 ;  /* 0x0000001516167223 */ /* 0x008fc80000000011 */
[----:B----4-:R-:W-:-:S04]  /*03f0*/  FFMA R22, R23, R24, R22 ;  /* 0x0000001817167223 */ /* 0x010fc80000000016 */
[----:B-----5:R-:W-:-:S04]  /*0400*/  FFMA R25, R25, R8, R22 ;  /* 0x0000000819197223 */ /* 0x020fc80000000016 */
[----:B------:R-:W-:-:S04]  /*0410*/  FFMA R5, R26, R5, R25 ;  /* 0x000000051a057223 */ /* 0x000fc80000000019 */
[----:B------:R-:W-:-:S04]  /*0420*/  FFMA R28, R28, R7, R5 ;  /* 0x000000071c1c7223 */ /* 0x000fc80000000005 */
[----:B------:R-:W-:-:S04]  /*0430*/  FFMA R28, R29, R27, R28 ;  /* 0x0000001b1d1c7223 */ /* 0x000fc8000000001c */
[----:B------:R-:W-:Y:S01]  /*0440*/  FFMA R17, R9, R12, R28 ;  /* 0x0000000c09117223 */ /* 0x000fe2000000001c */
[----:B------:R-:W-:Y:S06]  /*0450*/  BRA.U UP1, `(.L_x_2) ;  /* 0xfffffffd015c7547 */ /* 0x000fec000b83ffff */
.L_x_1:
[----:B------:R-:W-:Y:S05]  /*0460*/  BRA.U !UP0, `(.L_x_0) ;  /* 0x0000000508107547 */ /* 0x000fea000b800000 */
[----:B------:R-:W-:Y:S02]  /*0470*/  UISETP.GE.U32.AND UP0, UPT, UR6, 0x4, UPT ;  /* 0x000000040600788c */ /* 0x000fe4000bf06070 */
[----:B------:R-:W-:-:S04]  /*0480*/  ULOP3.LUT UR7, UR5, 0x3, URZ, 0xc0, !UPT ;  /* 0x0000000305077892 */ /* 0x000fc8000f8ec0ff */
[----:B------:R-:W-:-:S03]  /*0490*/  UISETP.NE.AND UP1, UPT, UR7, URZ, UPT ;  /* 0x000000ff0700728c */ /* 0x000fc6000bf25270 */
[----:B------:R-:W-:Y:S08]  /*04a0*/  BRA.U !UP0, `(.L_x_3) ;  /* 0x0000000108707547 */ /* 0x000ff0000b800000 */
[----:B------:R-:W0:Y:S01]  /*04b0*/  LDC R13, c[0x0][0x398] ;  /* 0x0000e600ff0d7b82 */ /* 0x000e220000000800 */
[----:B------:R-:W1:Y:S01]  /*04c0*/  LDCU.64 UR10, c[0x0][0x390] ;  /* 0x00007200ff0a77ac */ /* 0x000e620008000a00 */
[C---:B------:R-:W-:Y:S02]  /*04d0*/  IADD3 R3, PT, PT, R14.reuse, UR4, RZ ;  /* 0x000000040e037c10 */ /* 0x040fe4000fffe0ff */
[----:B------:R-:W-:-:S04]  /*04e0*/  IADD3 R10, P0, PT, R14, UR4, RZ ;  /* 0x000000040e0a7c10 */ /* 0x000fc8000ff1e0ff */
[----:B------:R-:W2:Y:S08]  /*04f0*/  LDC.64 R6, c[0x0][0x3a8] ;  /* 0x0000ea00ff067b82 */ /* 0x000eb00000000a00 */
[----:B------:R-:W3:Y:S01]  /*0500*/  LDC.64 R4, c[0x0][0x390] ;  /* 0x0000e400ff047b82 */ /* 0x000ee20000000a00 */
[----:B0-----:R-:W-:-:S04]  /*0510*/  IMAD R9, R13, UR4, R15 ;  /* 0x000000040d097c24 */ /* 0x001fc8000f8e020f */
[----:B--2---:R-:W-:-:S04]  /*0520*/  IMAD.WIDE R6, R9, 0x4, R6 ;  /* 0x0000000409067825 */ /* 0x004fc800078e0206 */
[----:B------:R-:W-:Y:S02]  /*0530*/  IMAD.WIDE R8, R13, 0x4, R6 ;  /* 0x000000040d087825 */ /* 0x000fe400078e0206 */
[----:B------:R-:W2:Y:S02]  /*0540*/  LDG.E R6, desc[UR8][R6.64] ;  /* 0x0000000806067981 */ /* 0x000ea4000c1e1900 */
[----:B---3--:R-:W-:Y:S01]  /*0550*/  IMAD.WIDE.U32 R4, R3, 0x4, R4 ;  /* 0x0000000403047825 */ /* 0x008fe200078e0004 */
[----:B------:R-:W-:Y:S02]  /*0560*/  IADD3.X R3, PT, PT, RZ, RZ, RZ, P0, !PT ;  /* 0x000000ffff037210 */ /* 0x000fe400007fe4ff */
[----:B-1----:R-:W-:-:S03]  /*0570*/  LEA R2, P0, R10, UR10, 0x2 ;  /* 0x0000000a0a027c11 */ /* 0x002fc6000f8010ff */
[----:B------:R-:W2:Y:S01]  /*0580*/  LDG.E R4, desc[UR8][R4.64] ;  /* 0x0000000804047981 */ /* 0x000ea2000c1e1900 */
[----:B------:R-:W-:Y:S01]  /*0590*/  LEA.HI.X R3, R10, UR11, R3, 0x2, P0 ;  /* 0x0000000b0a037c11 */ /* 0x000fe200080f1403 */
[C---:B------:R-:W-:Y:S02]  /*05a0*/  IMAD.WIDE R10, R13.reuse, 0x4, R8 ;  /* 0x000000040d0a7825 */ /* 0x040fe400078e0208 */
[----:B------:R-:W3:Y:S04]  /*05b0*/  LDG.E R8, desc[UR8][R8.64] ;  /* 0x0000000808087981 */ /* 0x000ee8000c1e1900 */
[----:B------:R-:W3:Y:S01]  /*05c0*/  LDG.E R16, desc[UR8][R2.64+0x4] ;  /* 0x0000040802107981 */ /* 0x000ee2000c1e1900 */
[----:B------:R-:W-:-:S03]  /*05d0*/  IMAD.WIDE R12, R13, 0x4, R10 ;  /* 0x000000040d0c7825 */ /* 0x000fc600078e020a */
[----:B------:R-:W4:Y:S04]  /*05e0*/  LDG.E R18, desc[UR8][R10.64] ;  /* 0x000000080a127981 */ /* 0x000f28000c1e1900 */
[----:B------:R-:W4:Y:S04]  /*05f0*/  LDG.E R19, desc[UR8][R2.64+0x8] ;  /* 0x0000080802137981 */ /* 0x000f28000c1e1900 */
[----:B------:R-:W5:Y:S04]  /*0600*/  LDG.E R21, desc[UR8][R2.64+0xc] ;  /* 0x00000c0802157981 */ /* 0x000f68000c1e1900 */
[----:B------:R-:W5:Y:S01]  /*0610*/  LDG.E R12, desc[UR8][R12.64] ;  /* 0x000000080c0c7981 */ /* 0x000f62000c1e1900 */
[----:B------:R-:W-:Y:S01]  /*0620*/  UIADD3 UR4, UPT, UPT, UR4, 0x4, URZ ;  /* 0x0000000404047890 */ /* 0x000fe2000fffe0ff */
[----:B--2---:R-:W-:-:S04]  /*0630*/  FFMA R17, R4, R6, R17 ;  /* 0x0000000604117223 */ /* 0x004fc80000000011 */
[----:B---3--:R-:W-:-:S04]  /*0640*/  FFMA R16, R16, R8, R17 ;  /* 0x0000000810107223 */ /* 0x008fc80000000011 */
[----:B----4-:R-:W-:-:S04]  /*0650*/  FFMA R16, R19, R18, R16 ;  /* 0x0000001213107223 */ /* 0x010fc80000000010 */
[----:B-----5:R-:W-:-:S07]  /*0660*/  FFMA R17, R21, R12, R16 ;  /* 0x0000000c15117223 */ /* 0x020fce0000000010 */
.L_x_3:
[----:B------:R-:W-:Y:S05]  /*0670*/  BRA.U !UP1, `(.L_x_0) ;  /* 0x00000001098c7547 */ /* 0x000fea000b800000 */
[----:B------:R-:W-:Y:S02]  /*0680*/  UISETP.NE.AND UP0, UPT, UR7, 0x1, UPT ;  /* 0x000000010700788c */ /* 0x000fe4000bf05270 */
[----:B------:R-:W-:-:S04]  /*0690*/  ULOP3.LUT UR5, UR5, 0x1, URZ, 0xc0, !UPT ;  /* 0x0000000105057892 */ /* 0x000fc8000f8ec0ff */
[----:B------:R-:W-:-:S03]  /*06a0*/  UISETP.NE.U32.AND UP1, UPT, UR5, 0x1, UPT ;  /* 0x000000010500788c */ /* 0x000fc6000bf25070 */
        /* <DEDUP_REMOVED lines=9> */
[----:B---3--:R-:W-:Y:S01]  /*0740*/  IMAD.WIDE.U32 R2, R7, 0x4, R2 ;  /* 0x0000000407027825 */ /* 0x008fe200078e0002 */
[----:B------:R-:W-:Y:S02]  /*0750*/  IADD3.X R7, PT, PT, RZ, RZ, RZ, P0, !PT ;  /* 0x000000ffff077210 */ /* 0x000fe400007fe4ff */
[----:B-1----:R-:W-:Y:S01]  /*0760*/  LEA R6, P0, R10, UR6, 0x2 ;  /* 0x000000060a067c11 */ /* 0x002fe2000f8010ff */
[----:B------:R-:W-:Y:S02]  /*0770*/  IMAD.WIDE R8, R8, 0x4, R4 ;  /* 0x0000000408087825 */ /* 0x000fe400078e0204 */
[----:B------:R-:W2:Y:S01]  /*0780*/  LDG.E R2, desc[UR8][R2.64] ;  /* 0x0000000802027981 */ /* 0x000ea2000c1e1900 */
[----:B------:R-:W-:-:S03]  /*0790*/  LEA.HI.X R7, R10, UR7, R7, 0x2, P0 ;  /* 0x000000070a077c11 */ /* 0x000fc600080f1407 */
[----:B------:R-:W2:Y:S04]  /*07a0*/  LDG.E R4, desc[UR8][R4.64] ;  /* 0x0000000804047981 */ /* 0x000ea8000c1e1900 */
[----:B------:R-:W3:Y:S04]  /*07b0*/  LDG.E R6, desc[UR8][R6.64+0x4] ;  /* 0x0000040806067981 */ /* 0x000ee8000c1e1900 */
[----:B------:R-:W3:Y:S01]  /*07c0*/  LDG.E R8, desc[UR8][R8.64] ;  /* 0x0000000808087981 */ /* 0x000ee2000c1e1900 */
[----:B------:R-:W-:Y:S01]  /*07d0*/  UIADD3 UR4, UPT, UPT, UR4, 0x2, URZ ;  /* 0x0000000204047890 */ /* 0x000fe2000fffe0ff */
[----:B--2---:R-:W-:-:S04]  /*07e0*/  FFMA R17, R2, R4, R17 ;  /* 0x0000000402117223 */ /* 0x004fc80000000011 */
[----:B---3--:R-:W-:-:S07]  /*07f0*/  FFMA R17, R6, R8, R17 ;  /* 0x0000000806117223 */ /* 0x008fce0000000011 */
.L_x_4:
[----:B------:R-:W-:Y:S05]  /*0800*/  BRA.U UP1, `(.L_x_0) ;  /* 0x0000000101287547 */ /* 0x000fea000b800000 */
[----:B------:R-:W0:Y:S01]  /*0810*/  LDC R6, c[0x0][0x398] ;  /* 0x0000e600ff067b82 */ /* 0x000e220000000800 */
[----:B------:R-:W-:-:S07]  /*0820*/  IADD3 R7, PT, PT, R14, UR4, RZ ;  /* 0x000000040e077c10 */ /* 0x000fce000fffe0ff */
[----:B------:R-:W1:Y:S08]  /*0830*/  LDC.64 R2, c[0x0][0x390] ;  /* 0x0000e400ff027b82 */ /* 0x000e700000000a00 */
[----:B------:R-:W2:Y:S01]  /*0840*/  LDC.64 R4, c[0x0][0x3a8] ;  /* 0x0000ea00ff047b82 */ /* 0x000ea20000000a00 */
[----:B0-----:R-:W-:Y:S02]  /*0850*/  IMAD R9, R6, UR4, R15 ;  /* 0x0000000406097c24 */ /* 0x001fe4000f8e020f */
[----:B-1----:R-:W-:-:S06]  /*0860*/  IMAD.WIDE.U32 R2, R7, 0x4, R2 ;  /* 0x0000000407027825 */ /* 0x002fcc00078e0002 */
[----:B------:R-:W3:Y:S01]  /*0870*/  LDG.E R2, desc[UR8][R2.64] ;  /* 0x0000000802027981 */ /* 0x000ee2000c1e1900 */
[----:B--2---:R-:W-:-:S06]  /*0880*/  IMAD.WIDE R4, R9, 0x4, R4 ;  /* 0x0000000409047825 */ /* 0x004fcc00078e0204 */
[----:B------:R-:W3:Y:S02]  /*0890*/  LDG.E R4, desc[UR8][R4.64] ;  /* 0x0000000804047981 */ /* 0x000ee4000c1e1900 */
[----:B---3--:R-:W-:-:S07]  /*08a0*/  FFMA R17, R2, R4, R17 ;  /* 0x0000000402117223 */ /* 0x008fce0000000011 */
.L_x_0:
[----:B------:R-:W0:Y:S01]  /*08b0*/  LDC.64 R2, c[0x0][0x3c0] ;  /* 0x0000f000ff027b82 */ /* 0x000e220000000a00 */
[----:B------:R-:W1:Y:S02]  /*08c0*/  LDCU UR4, c[0x0][0x3b0] ;  /* 0x00007600ff0477ac */ /* 0x000e640008000800 */
[----:B-1----:R-:W-:-:S04]  /*08d0*/  IMAD R15, R0, UR4, R15 ;  /* 0x00000004000f7c24 */ /* 0x002fc8000f8e020f */
[----:B0-----:R-:W-:-:S05]  /*08e0*/  IMAD.WIDE R2, R15, 0x4, R2 ;  /* 0x000000040f027825 */ /* 0x001fca00078e0202 */
[----:B------:R-:W-:Y:S01]  /*08f0*/  STG.E desc[UR8][R2.64], R17 ;  /* 0x0000001102007986 */ /* 0x000fe2000c101908 */
[----:B------:R-:W-:Y:S05]  /*0900*/  EXIT ;  /* 0x000000000000794d */ /* 0x000fea0003800000 */
.L_x_5:
[----:B------:R-:W-:-:S00]  /*0910*/  BRA `(.L_x_5) ;  /* 0xfffffffc00fc7947 */ /* 0x000fc0000383ffff */
[----:B------:R-:W-:-:S00]  /*0920*/  NOP ;  /* 0x0000000000007918 */ /* 0x000fc00000000000 */
        /* <DEDUP_REMOVED lines=13> */
.L_x_6:


//--------------------- .nv.shared.reserved.0     --------------------------
	.section	.nv.shared.reserved.0,"aw",@nobits
	.weak		__nv_reservedSMEM_offset_0_alias
	.size		__nv_reservedSMEM_offset_0_alias, 0, 64
	.other		__nv_reservedSMEM_offset_0_alias,@"STO_CUDA_RESERVED_SHARED STV_DEFAULT"
__nv_reservedSMEM_offset_0_alias:
	.zero		0
	.zero		64


//--------------------- .nv.constant0._Z10MatMul_GPU6MatrixS_S_ --------------------------
	.section	.nv.constant0._Z10MatMul_GPU6MatrixS_S_,"a",@progbits
	.sectionflags	@""
	.align	4
.nv.constant0._Z10MatMul_GPU6MatrixS_S_:
	.zero		968


//--------------------- SYMBOLS --------------------------

	.type		.nv.reservedSmem.offset0,@object
	.size		.nv.reservedSmem.offset0,0x4
